//
// Generated by NVIDIA NVVM Compiler
//
// Compiler Build ID: CL-36424714
// Cuda compilation tools, release 13.0, V13.0.88
// Based on NVVM 20.0.0
//

.version 9.0
.target sm_100
.address_size 64

	// .globl	_Z25sgemm_global_mem_coalesceiiifPfS_fS_

.visible .entry _Z25sgemm_global_mem_coalesceiiifPfS_fS_(
	.param .u32 _Z25sgemm_global_mem_coalesceiiifPfS_fS__param_0,
	.param .u32 _Z25sgemm_global_mem_coalesceiiifPfS_fS__param_1,
	.param .u32 _Z25sgemm_global_mem_coalesceiiifPfS_fS__param_2,
	.param .f32 _Z25sgemm_global_mem_coalesceiiifPfS_fS__param_3,
	.param .u64 .ptr .align 1 _Z25sgemm_global_mem_coalesceiiifPfS_fS__param_4,
	.param .u64 .ptr .align 1 _Z25sgemm_global_mem_coalesceiiifPfS_fS__param_5,
	.param .f32 _Z25sgemm_global_mem_coalesceiiifPfS_fS__param_6,
	.param .u64 .ptr .align 1 _Z25sgemm_global_mem_coalesceiiifPfS_fS__param_7
)
{
	.reg .pred 	%p<13>;
	.reg .b32 	%r<47>;
	.reg .b32 	%f<73>;
	.reg .b64 	%rd<40>;

	ld.param.u32 	%r22, [_Z25sgemm_global_mem_coalesceiiifPfS_fS__param_0];
	ld.param.u32 	%r23, [_Z25sgemm_global_mem_coalesceiiifPfS_fS__param_1];
	ld.param.u32 	%r21, [_Z25sgemm_global_mem_coalesceiiifPfS_fS__param_2];
	ld.param.f32 	%f13, [_Z25sgemm_global_mem_coalesceiiifPfS_fS__param_3];
	ld.param.u64 	%rd5, [_Z25sgemm_global_mem_coalesceiiifPfS_fS__param_4];
	ld.param.u64 	%rd6, [_Z25sgemm_global_mem_coalesceiiifPfS_fS__param_5];
	ld.param.f32 	%f14, [_Z25sgemm_global_mem_coalesceiiifPfS_fS__param_6];
	ld.param.u64 	%rd4, [_Z25sgemm_global_mem_coalesceiiifPfS_fS__param_7];
	cvta.to.global.u64 	%rd1, %rd6;
	cvta.to.global.u64 	%rd2, %rd5;
	mov.u32 	%r24, %ctaid.x;
	shl.b32 	%r25, %r24, 5;
	mov.u32 	%r26, %tid.x;
	shr.u32 	%r27, %r26, 5;
	or.b32  	%r1, %r25, %r27;
	mov.u32 	%r28, %ctaid.y;
	shl.b32 	%r29, %r28, 5;
	and.b32  	%r30, %r26, 31;
	or.b32  	%r31, %r29, %r30;
	setp.ge.s32 	%p1, %r1, %r22;
	setp.ge.s32 	%p2, %r31, %r23;
	or.pred  	%p3, %p1, %p2;
	@%p3 bra 	$L__BB0_14;
	setp.lt.s32 	%p4, %r21, 1;
	mov.f32 	%f72, 0f00000000;
	@%p4 bra 	$L__BB0_13;
	mul.lo.s32 	%r3, %r21, %r1;
	and.b32  	%r4, %r21, 7;
	setp.lt.u32 	%p5, %r21, 8;
	mov.f32 	%f72, 0f00000000;
	mov.b32 	%r45, 0;
	@%p5 bra 	$L__BB0_5;
	and.b32  	%r45, %r21, 2147483640;
	neg.s32 	%r43, %r45;
	shl.b32 	%r7, %r23, 3;
	add.s64 	%rd3, %rd2, 16;
	mov.f32 	%f72, 0f00000000;
	mul.wide.s32 	%rd11, %r23, 4;
	mov.u32 	%r41, %r3;
	mov.u32 	%r42, %r31;
$L__BB0_4:
	.pragma "nounroll";
	mul.wide.s32 	%rd7, %r41, 4;
	add.s64 	%rd8, %rd3, %rd7;
	ld.global.f32 	%f19, [%rd8+-16];
	mul.wide.s32 	%rd9, %r42, 4;
	add.s64 	%rd10, %rd1, %rd9;
	ld.global.f32 	%f20, [%rd10];
	fma.rn.f32 	%f21, %f19, %f20, %f72;
	ld.global.f32 	%f22, [%rd8+-12];
	add.s64 	%rd12, %rd10, %rd11;
	ld.global.f32 	%f23, [%rd12];
	fma.rn.f32 	%f24, %f22, %f23, %f21;
	ld.global.f32 	%f25, [%rd8+-8];
	add.s64 	%rd13, %rd12, %rd11;
	ld.global.f32 	%f26, [%rd13];
	fma.rn.f32 	%f27, %f25, %f26, %f24;
	ld.global.f32 	%f28, [%rd8+-4];
	add.s64 	%rd14, %rd13, %rd11;
	ld.global.f32 	%f29, [%rd14];
	fma.rn.f32 	%f30, %f28, %f29, %f27;
	ld.global.f32 	%f31, [%rd8];
	add.s64 	%rd15, %rd14, %rd11;
	ld.global.f32 	%f32, [%rd15];
	fma.rn.f32 	%f33, %f31, %f32, %f30;
	ld.global.f32 	%f34, [%rd8+4];
	add.s64 	%rd16, %rd15, %rd11;
	ld.global.f32 	%f35, [%rd16];
	fma.rn.f32 	%f36, %f34, %f35, %f33;
	ld.global.f32 	%f37, [%rd8+8];
	add.s64 	%rd17, %rd16, %rd11;
	ld.global.f32 	%f38, [%rd17];
	fma.rn.f32 	%f39, %f37, %f38, %f36;
	ld.global.f32 	%f40, [%rd8+12];
	add.s64 	%rd18, %rd17, %rd11;
	ld.global.f32 	%f41, [%rd18];
	fma.rn.f32 	%f72, %f40, %f41, %f39;
	add.s32 	%r43, %r43, 8;
	add.s32 	%r42, %r42, %r7;
	add.s32 	%r41, %r41, 8;
	setp.ne.s32 	%p6, %r43, 0;
	@%p6 bra 	$L__BB0_4;
$L__BB0_5:
	setp.eq.s32 	%p7, %r4, 0;
	@%p7 bra 	$L__BB0_13;
	and.b32  	%r15, %r21, 3;
	setp.lt.u32 	%p8, %r4, 4;
	@%p8 bra 	$L__BB0_8;
	add.s32 	%r33, %r45, %r3;
	mul.wide.s32 	%rd19, %r33, 4;
	add.s64 	%rd20, %rd2, %rd19;
	ld.global.f32 	%f43, [%rd20];
	mad.lo.s32 	%r34, %r45, %r23, %r31;
	mul.wide.s32 	%rd21, %r34, 4;
	add.s64 	%rd22, %rd1, %rd21;
	ld.global.f32 	%f44, [%rd22];
	fma.rn.f32 	%f45, %f43, %f44, %f72;
	ld.global.f32 	%f46, [%rd20+4];
	mul.wide.s32 	%rd23, %r23, 4;
	add.s64 	%rd24, %rd22, %rd23;
	ld.global.f32 	%f47, [%rd24];
	fma.rn.f32 	%f48, %f46, %f47, %f45;
	ld.global.f32 	%f49, [%rd20+8];
	add.s64 	%rd25, %rd24, %rd23;
	ld.global.f32 	%f50, [%rd25];
	fma.rn.f32 	%f51, %f49, %f50, %f48;
	ld.global.f32 	%f52, [%rd20+12];
	add.s64 	%rd26, %rd25, %rd23;
	ld.global.f32 	%f53, [%rd26];
	fma.rn.f32 	%f72, %f52, %f53, %f51;
	add.s32 	%r45, %r45, 4;
$L__BB0_8:
	setp.eq.s32 	%p9, %r15, 0;
	@%p9 bra 	$L__BB0_13;
	setp.eq.s32 	%p10, %r15, 1;
	@%p10 bra 	$L__BB0_11;
	add.s32 	%r35, %r45, %r3;
	mul.wide.s32 	%rd27, %r35, 4;
	add.s64 	%rd28, %rd2, %rd27;
	ld.global.f32 	%f55, [%rd28];
	mad.lo.s32 	%r36, %r45, %r23, %r31;
	mul.wide.s32 	%rd29, %r36, 4;
	add.s64 	%rd30, %rd1, %rd29;
	ld.global.f32 	%f56, [%rd30];
	fma.rn.f32 	%f57, %f55, %f56, %f72;
	ld.global.f32 	%f58, [%rd28+4];
	mul.wide.s32 	%rd31, %r23, 4;
	add.s64 	%rd32, %rd30, %rd31;
	ld.global.f32 	%f59, [%rd32];
	fma.rn.f32 	%f72, %f58, %f59, %f57;
	add.s32 	%r45, %r45, 2;
$L__BB0_11:
	and.b32  	%r37, %r21, 1;
	setp.eq.b32 	%p11, %r37, 1;
	not.pred 	%p12, %p11;
	@%p12 bra 	$L__BB0_13;
	add.s32 	%r38, %r45, %r3;
	mul.wide.s32 	%rd33, %r38, 4;
	add.s64 	%rd34, %rd2, %rd33;
	ld.global.f32 	%f60, [%rd34];
	mad.lo.s32 	%r39, %r45, %r23, %r31;
	mul.wide.s32 	%rd35, %r39, 4;
	add.s64 	%rd36, %rd1, %rd35;
	ld.global.f32 	%f61, [%rd36];
	fma.rn.f32 	%f72, %f60, %f61, %f72;
$L__BB0_13:
	mad.lo.s32 	%r40, %r23, %r1, %r31;
	cvta.to.global.u64 	%rd37, %rd4;
	mul.wide.s32 	%rd38, %r40, 4;
	add.s64 	%rd39, %rd37, %rd38;
	ld.global.f32 	%f62, [%rd39];
	mul.f32 	%f63, %f14, %f62;
	fma.rn.f32 	%f64, %f13, %f72, %f63;
	st.global.f32 	[%rd39], %f64;
$L__BB0_14:
	ret;

}


// ===== COMPILED SASS (sm_100) =====

	.target	sm_100

	.elftype	@"ET_EXEC"


//--------------------- .note.nv.tkinfo           --------------------------
	.section	.note.nv.tkinfo,"",@"SHT_NOTE"
	.sectionflags	@"SHF_NOTE_NV_TKINFO"
	.tkinfo
        /*0018*/ 	.word	0x00000002
        /*0030*/ 	.string	""
        /*0030*/ 	.string	"ptxas"
        /*0030*/ 	.string	"Cuda compilation tools, release 13.0, V13.0.88"
        /*0030*/ 	.string	"Build cuda_13.0.r13.0/compiler.36424714_0"
        /*0030*/ 	.string	"-arch sm_100 -m 64 "



//--------------------- .note.nv.cuinfo           --------------------------
	.section	.note.nv.cuinfo,"",@"SHT_NOTE"
	.sectionflags	@"SHF_NOTE_NV_CUINFO"
        /*0018*/ 	.short	0x0002
        /*001a*/ 	.short	0x0064
        /*001c*/ 	.short	0x0082
	.zero		2


//--------------------- .nv.info                  --------------------------
	.section	.nv.info,"",@"SHT_CUDA_INFO"
	.align	4


	//----- nvinfo : EIATTR_REGCOUNT
	.align		4
        /*0000*/ 	.byte	0x04, 0x2f
        /*0002*/ 	.short	(.L_1 - .L_0)
	.align		4
.L_0:
        /*0004*/ 	.word	index@(_Z25sgemm_global_mem_coalesceiiifPfS_fS_)
        /*0008*/ 	.word	0x00000020


	//----- nvinfo : EIATTR_FRAME_SIZE
	.align		4
.L_1:
        /*000c*/ 	.byte	0x04, 0x11
        /*000e*/ 	.short	(.L_3 - .L_2)
	.align		4
.L_2:
        /*0010*/ 	.word	index@(_Z25sgemm_global_mem_coalesceiiifPfS_fS_)
        /*0014*/ 	.word	0x00000000


	//----- nvinfo : EIATTR_MIN_STACK_SIZE
	.align		4
.L_3:
        /*0018*/ 	.byte	0x04, 0x12
        /*001a*/ 	.short	(.L_5 - .L_4)
	.align		4
.L_4:
        /*001c*/ 	.word	index@(_Z25sgemm_global_mem_coalesceiiifPfS_fS_)
        /*0020*/ 	.word	0x00000000
.L_5:


//--------------------- .nv.compat                --------------------------
	.section	.nv.compat,"",@"SHT_CUDA_COMPAT_INFO"
	.align	4
        /*0000*/ 	.byte	0x02, 0x09, 0x00, 0x00, 0x02, 0x02, 0x01, 0x00, 0x02, 0x05, 0x05, 0x00, 0x03, 0x07, 0x01, 0x01
        /*0010*/ 	.byte	0x02, 0x03, 0x00, 0x00, 0x02, 0x06, 0x01, 0x00, 0x04, 0x0b, 0x08, 0x00, 0x09, 0x00, 0x00, 0x00
        /*0020*/ 	.byte	0x00, 0x00, 0x00, 0x00


//--------------------- .nv.info._Z25sgemm_global_mem_coalesceiiifPfS_fS_ --------------------------
	.section	.nv.info._Z25sgemm_global_mem_coalesceiiifPfS_fS_,"",@"SHT_CUDA_INFO"
	.sectionflags	@""
	.align	4


	//----- nvinfo : EIATTR_CUDA_API_VERSION
	.align		4
        /*0000*/ 	.byte	0x04, 0x37
        /*0002*/ 	.short	(.L_7 - .L_6)
.L_6:
        /*0004*/ 	.word	0x00000082


	//----- nvinfo : EIATTR_KPARAM_INFO
	.align		4
.L_7:
        /*0008*/ 	.byte	0x04, 0x17
        /*000a*/ 	.short	(.L_9 - .L_8)
.L_8:
        /*000c*/ 	.word	0x00000000
        /*0010*/ 	.short	0x0007
        /*0012*/ 	.short	0x0028
        /*0014*/ 	.byte	0x00, 0xf5, 0x21, 0x00


	//----- nvinfo : EIATTR_KPARAM_INFO
	.align		4
.L_9:
        /*0018*/ 	.byte	0x04, 0x17
        /*001a*/ 	.short	(.L_11 - .L_10)
.L_10:
        /*001c*/ 	.word	0x00000000
        /*0020*/ 	.short	0x0006
        /*0022*/ 	.short	0x0020
        /*0024*/ 	.byte	0x00, 0xf0, 0x11, 0x00


	//----- nvinfo : EIATTR_KPARAM_INFO
	.align		4
.L_11:
        /*0028*/ 	.byte	0x04, 0x17
        /*002a*/ 	.short	(.L_13 - .L_12)
.L_12:
        /*002c*/ 	.word	0x00000000
        /*0030*/ 	.short	0x0005
        /*0032*/ 	.short	0x0018
        /*0034*/ 	.byte	0x00, 0xf5, 0x21, 0x00


	//----- nvinfo : EIATTR_KPARAM_INFO
	.align		4
.L_13:
        /*0038*/ 	.byte	0x04, 0x17
        /*003a*/ 	.short	(.L_15 - .L_14)
.L_14:
        /*003c*/ 	.word	0x00000000
        /*0040*/ 	.short	0x0004
        /*0042*/ 	.short	0x0010
        /*0044*/ 	.byte	0x00, 0xf5, 0x21, 0x00


	//----- nvinfo : EIATTR_KPARAM_INFO
	.align		4
.L_15:
        /*0048*/ 	.byte	0x04, 0x17
        /*004a*/ 	.short	(.L_17 - .L_16)
.L_16:
        /*004c*/ 	.word	0x00000000
        /*0050*/ 	.short	0x0003
        /*0052*/ 	.short	0x000c
        /*0054*/ 	.byte	0x00, 0xf0, 0x11, 0x00


	//----- nvinfo : EIATTR_KPARAM_INFO
	.align		4
.L_17:
        /*0058*/ 	.byte	0x04, 0x17
        /*005a*/ 	.short	(.L_19 - .L_18)
.L_18:
        /*005c*/ 	.word	0x00000000
        /*0060*/ 	.short	0x0002
        /*0062*/ 	.short	0x0008
        /*0064*/ 	.byte	0x00, 0xf0, 0x11, 0x00


	//----- nvinfo : EIATTR_KPARAM_INFO
	.align		4
.L_19:
        /*0068*/ 	.byte	0x04, 0x17
        /*006a*/ 	.short	(.L_21 - .L_20)
.L_20:
        /*006c*/ 	.word	0x00000000
        /*0070*/ 	.short	0x0001
        /*0072*/ 	.short	0x0004
        /*0074*/ 	.byte	0x00, 0xf0, 0x11, 0x00


	//----- nvinfo : EIATTR_KPARAM_INFO
	.align		4
.L_21:
        /*0078*/ 	.byte	0x04, 0x17
        /*007a*/ 	.short	(.L_23 - .L_22)
.L_22:
        /*007c*/ 	.word	0x00000000
        /*0080*/ 	.short	0x0000
        /*0082*/ 	.short	0x0000
        /*0084*/ 	.byte	0x00, 0xf0, 0x11, 0x00


	//----- nvinfo : EIATTR_SPARSE_MMA_MASK
	.align		4
.L_23:
        /*0088*/ 	.byte	0x03, 0x50
        /*008a*/ 	.short	0x0000


	//----- nvinfo : EIATTR_MAXREG_COUNT
	.align		4
        /*008c*/ 	.byte	0x03, 0x1b
        /*008e*/ 	.short	0x00ff


	//----- nvinfo : EIATTR_MERCURY_ISA_VERSION
	.align		4
        /*0090*/ 	.byte	0x03, 0x5f
        /*0092*/ 	.short	0x0101


	//----- nvinfo : EIATTR_VRC_CTA_INIT_COUNT
	.align		4
        /*0094*/ 	.byte	0x02, 0x4a
	.zero		1
	.zero		1


	//----- nvinfo : EIATTR_EXIT_INSTR_OFFSETS
	.align		4
        /*0098*/ 	.byte	0x04, 0x1c
        /*009a*/ 	.short	(.L_25 - .L_24)


	//   ....[0]....
.L_24:
        /*009c*/ 	.word	0x000000c0


	//   ....[1]....
        /*00a0*/ 	.word	0x00000890


	//----- nvinfo : EIATTR_CBANK_PARAM_SIZE
	.align		4
.L_25:
        /*00a4*/ 	.byte	0x03, 0x19
        /*00a6*/ 	.short	0x0030


	//----- nvinfo : EIATTR_PARAM_CBANK
	.align		4
        /*00a8*/ 	.byte	0x04, 0x0a
        /*00aa*/ 	.short	(.L_27 - .L_26)
	.align		4
.L_26:
        /*00ac*/ 	.word	index@(.nv.constant0._Z25sgemm_global_mem_coalesceiiifPfS_fS_)
        /*00b0*/ 	.short	0x0380
        /*00b2*/ 	.short	0x0030


	//----- nvinfo : EIATTR_SW_WAR
	.align		4
.L_27:
        /*00b4*/ 	.byte	0x04, 0x36
        /*00b6*/ 	.short	(.L_29 - .L_28)
.L_28:
        /*00b8*/ 	.word	0x00000008
.L_29:


//--------------------- .nv.callgraph             --------------------------
	.section	.nv.callgraph,"",@"SHT_CUDA_CALLGRAPH"
	.align	4
	.sectionentsize	8
	.align		4
        /*0000*/ 	.word	0x00000000
	.align		4
        /*0004*/ 	.word	0xffffffff
	.align		4
        /*0008*/ 	.word	0x00000000
	.align		4
        /*000c*/ 	.word	0xfffffffe
	.align		4
        /*0010*/ 	.word	0x00000000
	.align		4
        /*0014*/ 	.word	0xfffffffd
	.align		4
        /*0018*/ 	.word	0x00000000
	.align		4
        /*001c*/ 	.word	0xfffffffc


//--------------------- .text._Z25sgemm_global_mem_coalesceiiifPfS_fS_ --------------------------
	.section	.text._Z25sgemm_global_mem_coalesceiiifPfS_fS_,"ax",@progbits
	.align	128
        .global         _Z25sgemm_global_mem_coalesceiiifPfS_fS_
        .type           _Z25sgemm_global_mem_coalesceiiifPfS_fS_,@function
        .size           _Z25sgemm_global_mem_coalesceiiifPfS_fS_,(.L_x_5 - _Z25sgemm_global_mem_coalesceiiifPfS_fS_)
        .other          _Z25sgemm_global_mem_coalesceiiifPfS_fS_,@"STO_CUDA_ENTRY STV_DEFAULT"
_Z25sgemm_global_mem_coalesceiiifPfS_fS_:
.text._Z25sgemm_global_mem_coalesceiiifPfS_fS_:
[----:B------:R-:W-:Y:S01]  /*0000*/  LDC R1, c[0x0][0x37c] ;  /* 0x0000df00ff017b82 */ /* 0x000fe20000000800 */
[----:B------:R-:W0:Y:S07]  /*0010*/  S2R R0, SR_TID.X ;  /* 0x0000000000007919 */ /* 0x000e2e0000002100 */
[----:B------:R-:W1:Y:S01]  /*0020*/  S2UR UR4, SR_CTAID.X ;  /* 0x00000000000479c3 */ /* 0x000e620000002500 */
[----:B------:R-:W2:Y:S07]  /*0030*/  S2R R5, SR_CTAID.Y ;  /* 0x0000000000057919 */ /* 0x000eae0000002600 */
[----:B------:R-:W3:Y:S01]  /*0040*/  LDC.64 R2, c[0x0][0x380] ;  /* 0x0000e000ff027b82 */ /* 0x000ee20000000a00 */
[----:B-1----:R-:W-:Y:S01]  /*0050*/  USHF.L.U32 UR4, UR4, 0x5, URZ ;  /* 0x0000000504047899 */ /* 0x002fe200080006ff */
[----:B0-----:R-:W-:-:S02]  /*0060*/  LOP3.LUT R16, R0, 0x1f, RZ, 0xc0, !PT ;  /* 0x0000001f00107812 */ /* 0x001fc400078ec0ff */
[----:B------:R-:W-:Y:S02]  /*0070*/  SHF.R.U32.HI R0, RZ, 0x5, R0 ;  /* 0x00000005ff007819 */ /* 0x000fe40000011600 */
[----:B--2---:R-:W-:Y:S02]  /*0080*/  LEA R16, R5, R16, 0x5 ;  /* 0x0000001005107211 */ /* 0x004fe400078e28ff */
[----:B------:R-:W-:Y:S02]  /*0090*/  LOP3.LUT R0, R0, UR4, RZ, 0xfc, !PT ;  /* 0x0000000400007c12 */ /* 0x000fe4000f8efcff */
[----:B---3--:R-:W-:-:S04]  /*00a0*/  ISETP.GE.AND P0, PT, R16, R3, PT ;  /* 0x000000031000720c */ /* 0x008fc80003f06270 */
[----:B------:R-:W-:-:S13]  /*00b0*/  ISETP.GE.OR P0, PT, R0, R2, P0 ;  /* 0x000000020000720c */ /* 0x000fda0000706670 */
[----:B------:R-:W-:Y:S05]  /*00c0*/  @P0 EXIT ;  /* 0x000000000000094d */ /* 0x000fea0003800000 */
[----:B------:R-:W0:Y:S01]  /*00d0*/  LDC R17, c[0x0][0x388] ;  /* 0x0000e200ff117b82 */ /* 0x000e220000000800 */
[----:B------:R-:W1:Y:S01]  /*00e0*/  LDCU.64 UR6, c[0x0][0x358] ;  /* 0x00006b00ff0677ac */ /* 0x000e620008000a00 */
[----:B------:R-:W-:Y:S01]  /*00f0*/  HFMA2 R26, -RZ, RZ, 0, 0 ;  /* 0x00000000ff1a7431 */ /* 0x000fe200000001ff */
[----:B0-----:R-:W-:-:S13]  /*0100*/  ISETP.GE.AND P0, PT, R17, 0x1, PT ;  /* 0x000000011100780c */ /* 0x001fda0003f06270 */
[----:B-1----:R-:W-:Y:S05]  /*0110*/  @!P0 BRA `(.L_x_0) ;  /* 0x0000000400b88947 */ /* 0x002fea0003800000 */
[C---:B------:R-:W-:Y:S01]  /*0120*/  ISETP.GE.U32.AND P1, PT, R17.reuse, 0x8, PT ;  /* 0x000000081100780c */ /* 0x040fe20003f26070 */
[----:B------:R-:W-:Y:S01]  /*0130*/  IMAD R18, R0, R17, RZ ;  /* 0x0000001100127224 */ /* 0x000fe200078e02ff */
[----:B------:R-:W-:Y:S02]  /*0140*/  LOP3.LUT R25, R17, 0x7, RZ, 0xc0, !PT ;  /* 0x0000000711197812 */ /* 0x000fe400078ec0ff */
[----:B------:R-:W-:Y:S02]  /*0150*/  MOV R26, RZ ;  /* 0x000000ff001a7202 */ /* 0x000fe40000000f00 */
[----:B------:R-:W-:Y:S02]  /*0160*/  ISETP.NE.AND P0, PT, R25, RZ, PT ;  /* 0x000000ff1900720c */ /* 0x000fe40003f05270 */
[----:B------:R-:W-:-:S05]  /*0170*/  MOV R19, RZ ;  /* 0x000000ff00137202 */ /* 0x000fca0000000f00 */
[----:B------:R-:W-:Y:S06]  /*0180*/  @!P1 BRA `(.L_x_1) ;  /* 0x0000000000c49947 */ /* 0x000fec0003800000 */
[----:B------:R-:W0:Y:S01]  /*0190*/  LDCU.64 UR4, c[0x0][0x390] ;  /* 0x00007200ff0477ac */ /* 0x000e220008000a00 */
[----:B------:R-:W-:Y:S02]  /*01a0*/  LOP3.LUT R19, R17, 0x7ffffff8, RZ, 0xc0, !PT ;  /* 0x7ffffff811137812 */ /* 0x000fe400078ec0ff */
[----:B------:R-:W-:Y:S02]  /*01b0*/  MOV R26, RZ ;  /* 0x000000ff001a7202 */ /* 0x000fe40000000f00 */
[----:B------:R-:W-:Y:S02]  /*01c0*/  MOV R2, R18 ;  /* 0x0000001200027202 */ /* 0x000fe40000000f00 */
[----:B------:R-:W-:Y:S02]  /*01d0*/  MOV R22, R16 ;  /* 0x0000001000167202 */ /* 0x000fe40000000f00 */
[----:B------:R-:W-:Y:S01]  /*01e0*/  IADD3 R20, PT, PT, -R19, RZ, RZ ;  /* 0x000000ff13147210 */ /* 0x000fe20007ffe1ff */
[----:B0-----:R-:W-:-:S04]  /*01f0*/  UIADD3 UR4, UP0, UPT, UR4, 0x10, URZ ;  /* 0x0000001004047890 */ /* 0x001fc8000ff1e0ff */
[----:B------:R-:W-:-:S12]  /*0200*/  UIADD3.X UR5, UPT, UPT, URZ, UR5, URZ, UP0, !UPT ;  /* 0x00000005ff057290 */ /* 0x000fd800087fe4ff */
.L_x_2:
[----:B------:R-:W0:Y:S01]  /*0210*/  LDC.64 R14, c[0x0][0x398] ;  /* 0x0000e600ff0e7b82 */ /* 0x000e220000000a00 */
[----:B------:R-:W-:Y:S02]  /*0220*/  MOV R4, UR4 ;  /* 0x0000000400047c02 */ /* 0x000fe40008000f00 */
[----:B------:R-:W-:-:S03]  /*0230*/  MOV R5, UR5 ;  /* 0x0000000500057c02 */ /* 0x000fc60008000f00 */
[----:B------:R-:W-:-:S05]  /*0240*/  IMAD.WIDE R4, R2, 0x4, R4 ;  /* 0x0000000402047825 */ /* 0x000fca00078e0204 */
[----:B------:R-:W2:Y:S04]  /*0250*/  LDG.E R21, desc[UR6][R4.64+-0x10] ;  /* 0xfffff00604157981 */ /* 0x000ea8000c1e1900 */
[----:B------:R-:W3:Y:S04]  /*0260*/  LDG.E R23, desc[UR6][R4.64+-0xc] ;  /* 0xfffff40604177981 */ /* 0x000ee8000c1e1900 */
[----:B------:R-:W4:Y:S01]  /*0270*/  LDG.E R29, desc[UR6][R4.64+-0x8] ;  /* 0xfffff806041d7981 */ /* 0x000f22000c1e1900 */
[----:B0-----:R-:W-:-:S05]  /*0280*/  IMAD.WIDE R14, R22, 0x4, R14 ;  /* 0x00000004160e7825 */ /* 0x001fca00078e020e */
[----:B------:R0:W2:Y:S01]  /*0290*/  LDG.E R24, desc[UR6][R14.64] ;  /* 0x000000060e187981 */ /* 0x0000a2000c1e1900 */
[----:B------:R-:W-:-:S04]  /*02a0*/  IMAD.WIDE R12, R3, 0x4, R14 ;  /* 0x00000004030c7825 */ /* 0x000fc800078e020e */
[C---:B------:R-:W-:Y:S02]  /*02b0*/  IMAD.WIDE R6, R3.reuse, 0x4, R12 ;  /* 0x0000000403067825 */ /* 0x040fe400078e020c */
[----:B------:R-:W3:Y:S02]  /*02c0*/  LDG.E R12, desc[UR6][R12.64] ;  /* 0x000000060c0c7981 */ /* 0x000ee4000c1e1900 */
[C---:B------:R-:W-:Y:S02]  /*02d0*/  IMAD.WIDE R8, R3.reuse, 0x4, R6 ;  /* 0x0000000403087825 */ /* 0x040fe400078e0206 */
[----:B------:R1:W4:Y:S02]  /*02e0*/  LDG.E R28, desc[UR6][R6.64] ;  /* 0x00000006061c7981 */ /* 0x000324000c1e1900 */
[C---:B------:R-:W-:Y:S02]  /*02f0*/  IMAD.WIDE R10, R3.reuse, 0x4, R8 ;  /* 0x00000004030a7825 */ /* 0x040fe400078e0208 */
[----:B------:R-:W5:Y:S02]  /*0300*/  LDG.E R8, desc[UR6][R8.64] ;  /* 0x0000000608087981 */ /* 0x000f64000c1e1900 */
[----:B0-----:R-:W-:-:S05]  /*0310*/  IMAD.WIDE R14, R3, 0x4, R10 ;  /* 0x00000004030e7825 */ /* 0x001fca00078e020a */
[----:B------:R-:W5:Y:S04]  /*0320*/  LDG.E R13, desc[UR6][R14.64] ;  /* 0x000000060e0d7981 */ /* 0x000f68000c1e1900 */
[----:B------:R-:W5:Y:S04]  /*0330*/  LDG.E R9, desc[UR6][R10.64] ;  /* 0x000000060a097981 */ /* 0x000f68000c1e1900 */
[----:B------:R-:W5:Y:S04]  /*0340*/  LDG.E R11, desc[UR6][R4.64+-0x4] ;  /* 0xfffffc06040b7981 */ /* 0x000f68000c1e1900 */
[----:B------:R-:W5:Y:S01]  /*0350*/  LDG.E R10, desc[UR6][R4.64+0x8] ;  /* 0x00000806040a7981 */ /* 0x000f62000c1e1900 */
[----:B--2---:R-:W-:Y:S01]  /*0360*/  FFMA R24, R21, R24, R26 ;  /* 0x0000001815187223 */ /* 0x004fe2000000001a */
[----:B------:R-:W-:-:S02]  /*0370*/  IMAD.WIDE R26, R3, 0x4, R14 ;  /* 0x00000004031a7825 */ /* 0x000fc400078e020e */
[----:B------:R-:W2:Y:S04]  /*0380*/  LDG.E R21, desc[UR6][R4.64] ;  /* 0x0000000604157981 */ /* 0x000ea8000c1e1900 */
[----:B------:R-:W2:Y:S01]  /*0390*/  LDG.E R14, desc[UR6][R4.64+0x4] ;  /* 0x00000406040e7981 */ /* 0x000ea2000c1e1900 */
[----:B-1----:R-:W-:-:S03]  /*03a0*/  IMAD.WIDE R6, R3, 0x4, R26 ;  /* 0x0000000403067825 */ /* 0x002fc600078e021a */
[----:B------:R-:W2:Y:S04]  /*03b0*/  LDG.E R15, desc[UR6][R4.64+0xc] ;  /* 0x00000c06040f7981 */ /* 0x000ea8000c1e1900 */
[----:B------:R-:W2:Y:S04]  /*03c0*/  LDG.E R6, desc[UR6][R6.64] ;  /* 0x0000000606067981 */ /* 0x000ea8000c1e1900 */
[----:B------:R-:W2:Y:S01]  /*03d0*/  LDG.E R5, desc[UR6][R26.64] ;  /* 0x000000061a057981 */ /* 0x000ea2000c1e1900 */
[----:B---3--:R-:W-:Y:S01]  /*03e0*/  FFMA R12, R23, R12, R24 ;  /* 0x0000000c170c7223 */ /* 0x008fe20000000018 */
[----:B------:R-:W-:-:S03]  /*03f0*/  IADD3 R20, PT, PT, R20, 0x8, RZ ;  /* 0x0000000814147810 */ /* 0x000fc60007ffe0ff */
[----:B----4-:R-:W-:Y:S01]  /*0400*/  FFMA R12, R29, R28, R12 ;  /* 0x0000001c1d0c7223 */ /* 0x010fe2000000000c */
[----:B------:R-:W-:Y:S02]  /*0410*/  ISETP.NE.AND P1, PT, R20, RZ, PT ;  /* 0x000000ff1400720c */ /* 0x000fe40003f25270 */
[----:B------:R-:W-:Y:S01]  /*0420*/  LEA R22, R3, R22, 0x3 ;  /* 0x0000001603167211 */ /* 0x000fe200078e18ff */
[----:B-----5:R-:W-:Y:S01]  /*0430*/  FFMA R8, R11, R8, R12 ;  /* 0x000000080b087223 */ /* 0x020fe2000000000c */
[----:B------:R-:W-:-:S03]  /*0440*/  IADD3 R2, PT, PT, R2, 0x8, RZ ;  /* 0x0000000802027810 */ /* 0x000fc60007ffe0ff */
[----:B--2---:R-:W-:-:S04]  /*0450*/  FFMA R9, R21, R9, R8 ;  /* 0x0000000915097223 */ /* 0x004fc80000000008 */
[----:B------:R-:W-:-:S04]  /*0460*/  FFMA R9, R14, R13, R9 ;  /* 0x0000000d0e097223 */ /* 0x000fc80000000009 */
[----:B------:R-:W-:-:S04]  /*0470*/  FFMA R10, R10, R5, R9 ;  /* 0x000000050a0a7223 */ /* 0x000fc80000000009 */
[----:B------:R-:W-:Y:S01]  /*0480*/  FFMA R26, R15, R6, R10 ;  /* 0x000000060f1a7223 */ /* 0x000fe2000000000a */
[----:B------:R-:W-:Y:S06]  /*0490*/  @P1 BRA `(.L_x_2) ;  /* 0xfffffffc005c1947 */ /* 0x000fec000383ffff */
.L_x_1:
[----:B------:R-:W-:Y:S05]  /*04a0*/  @!P0 BRA `(.L_x_0) ;  /* 0x0000000000d48947 */ /* 0x000fea0003800000 */
[----:B------:R-:W-:Y:S02]  /*04b0*/  ISETP.GE.U32.AND P0, PT, R25, 0x4, PT ;  /* 0x000000041900780c */ /* 0x000fe40003f06070 */
[----:B------:R-:W-:-:S04]  /*04c0*/  LOP3.LUT R2, R17, 0x3, RZ, 0xc0, !PT ;  /* 0x0000000311027812 */ /* 0x000fc800078ec0ff */
[----:B------:R-:W-:-:S07]  /*04d0*/  ISETP.NE.AND P1, PT, R2, RZ, PT ;  /* 0x000000ff0200720c */ /* 0x000fce0003f25270 */
[----:B------:R-:W-:Y:S06]  /*04e0*/  @!P0 BRA `(.L_x_3) ;  /* 0x0000000000588947 */ /* 0x000fec0003800000 */
[----:B------:R-:W0:Y:S01]  /*04f0*/  LDC.64 R10, c[0x0][0x398] ;  /* 0x0000e600ff0a7b82 */ /* 0x000e220000000a00 */
[----:B------:R-:W-:Y:S01]  /*0500*/  IMAD R9, R19, R3, R16 ;  /* 0x0000000313097224 */ /* 0x000fe200078e0210 */
[----:B------:R-:W-:-:S06]  /*0510*/  IADD3 R7, PT, PT, R18, R19, RZ ;  /* 0x0000001312077210 */ /* 0x000fcc0007ffe0ff */
[----:B------:R-:W1:Y:S01]  /*0520*/  LDC.64 R4, c[0x0][0x390] ;  /* 0x0000e400ff047b82 */ /* 0x000e620000000a00 */
[----:B0-----:R-:W-:-:S04]  /*0530*/  IMAD.WIDE R10, R9, 0x4, R10 ;  /* 0x00000004090a7825 */ /* 0x001fc800078e020a */
[----:B------:R-:W-:Y:S02]  /*0540*/  IMAD.WIDE R12, R3, 0x4, R10 ;  /* 0x00000004030c7825 */ /* 0x000fe400078e020a */
[----:B------:R-:W2:Y:S02]  /*0550*/  LDG.E R10, desc[UR6][R10.64] ;  /* 0x000000060a0a7981 */ /* 0x000ea4000c1e1900 */
[----:B-1----:R-:W-:-:S04]  /*0560*/  IMAD.WIDE R4, R7, 0x4, R4 ;  /* 0x0000000407047825 */ /* 0x002fc800078e0204 */
[C---:B------:R-:W-:Y:S01]  /*0570*/  IMAD.WIDE R6, R3.reuse, 0x4, R12 ;  /* 0x0000000403067825 */ /* 0x040fe200078e020c */
[----:B------:R-:W2:Y:S04]  /*0580*/  LDG.E R15, desc[UR6][R4.64] ;  /* 0x00000006040f7981 */ /* 0x000ea8000c1e1900 */
[----:B------:R-:W3:Y:S01]  /*0590*/  LDG.E R12, desc[UR6][R12.64] ;  /* 0x000000060c0c7981 */ /* 0x000ee2000c1e1900 */
[----:B------:R-:W-:-:S03]  /*05a0*/  IMAD.WIDE R8, R3, 0x4, R6 ;  /* 0x0000000403087825 */ /* 0x000fc600078e0206 */
[----:B------:R-:W3:Y:S04]  /*05b0*/  LDG.E R14, desc[UR6][R4.64+0x4] ;  /* 0x00000406040e7981 */ /* 0x000ee8000c1e1900 */
[----:B------:R-:W4:Y:S04]  /*05c0*/  LDG.E R20, desc[UR6][R6.64] ;  /* 0x0000000606147981 */ /* 0x000f28000c1e1900 */
[----:B------:R-:W4:Y:S04]  /*05d0*/  LDG.E R21, desc[UR6][R4.64+0x8] ;  /* 0x0000080604157981 */ /* 0x000f28000c1e1900 */
[----:B------:R-:W5:Y:S04]  /*05e0*/  LDG.E R23, desc[UR6][R4.64+0xc] ;  /* 0x00000c0604177981 */ /* 0x000f68000c1e1900 */
[----:B------:R-:W5:Y:S01]  /*05f0*/  LDG.E R8, desc[UR6][R8.64] ;  /* 0x0000000608087981 */ /* 0x000f62000c1e1900 */
[----:B------:R-:W-:Y:S01]  /*0600*/  IADD3 R19, PT, PT, R19, 0x4, RZ ;  /* 0x0000000413137810 */ /* 0x000fe20007ffe0ff */
[----:B--2---:R-:W-:-:S04]  /*0610*/  FFMA R15, R15, R10, R26 ;  /* 0x0000000a0f0f7223 */ /* 0x004fc8000000001a */
[----:B---3--:R-:W-:-:S04]  /*0620*/  FFMA R14, R14, R12, R15 ;  /* 0x0000000c0e0e7223 */ /* 0x008fc8000000000f */
[----:B----4-:R-:W-:-:S04]  /*0630*/  FFMA R14, R21, R20, R14 ;  /* 0x00000014150e7223 */ /* 0x010fc8000000000e */
[----:B-----5:R-:W-:-:S07]  /*0640*/  FFMA R26, R23, R8, R14 ;  /* 0x00000008171a7223 */ /* 0x020fce000000000e */
.L_x_3:
[----:B------:R-:W-:Y:S05]  /*0650*/  @!P1 BRA `(.L_x_0) ;  /* 0x0000000000689947 */ /* 0x000fea0003800000 */
[----:B------:R-:W0:Y:S01]  /*0660*/  LDC.64 R10, c[0x0][0x398] ;  /* 0x0000e600ff0a7b82 */ /* 0x000e220000000a00 */
[----:B------:R-:W-:Y:S02]  /*0670*/  ISETP.NE.AND P0, PT, R2, 0x1, PT ;  /* 0x000000010200780c */ /* 0x000fe40003f05270 */
[----:B------:R-:W-:-:S04]  /*0680*/  LOP3.LUT R17, R17, 0x1, RZ, 0xc0, !PT ;  /* 0x0000000111117812 */ /* 0x000fc800078ec0ff */
[----:B------:R-:W-:Y:S01]  /*0690*/  ISETP.NE.U32.AND P1, PT, R17, 0x1, PT ;  /* 0x000000011100780c */ /* 0x000fe20003f25070 */
[----:B------:R-:W1:Y:S06]  /*06a0*/  LDC.64 R8, c[0x0][0x390] ;  /* 0x0000e400ff087b82 */ /* 0x000e6c0000000a00 */
[C---:B------:R-:W-:Y:S01]  /*06b0*/  @P0 IMAD R15, R19.reuse, R3, R16 ;  /* 0x00000003130f0224 */ /* 0x040fe200078e0210 */
[----:B------:R-:W-:Y:S01]  /*06c0*/  @P0 IADD3 R13, PT, PT, R18, R19, RZ ;  /* 0x00000013120d0210 */ /* 0x000fe20007ffe0ff */
[----:B------:R-:W2:Y:S01]  /*06d0*/  LDC.64 R6, c[0x0][0x390] ;  /* 0x0000e400ff067b82 */ /* 0x000ea20000000a00 */
[----:B------:R-:W-:-:S07]  /*06e0*/  @P0 IADD3 R19, PT, PT, R19, 0x2, RZ ;  /* 0x0000000213130810 */ /* 0x000fce0007ffe0ff */
[----:B------:R-:W3:Y:S01]  /*06f0*/  LDC.64 R4, c[0x0][0x398] ;  /* 0x0000e600ff047b82 */ /* 0x000ee20000000a00 */
[----:B0-----:R-:W-:Y:S01]  /*0700*/  @P0 IMAD.WIDE R10, R15, 0x4, R10 ;  /* 0x000000040f0a0825 */ /* 0x001fe200078e020a */
[----:B------:R-:W-:-:S03]  /*0710*/  @!P1 IADD3 R15, PT, PT, R18, R19, RZ ;  /* 0x00000013120f9210 */ /* 0x000fc60007ffe0ff */
[----:B------:R-:W-:Y:S01]  /*0720*/  @!P1 IMAD R19, R19, R3, R16 ;  /* 0x0000000313139224 */ /* 0x000fe200078e0210 */
[----:B------:R-:W4:Y:S01]  /*0730*/  @P0 LDG.E R2, desc[UR6][R10.64] ;  /* 0x000000060a020981 */ /* 0x000f22000c1e1900 */
[----:B-1----:R-:W-:-:S04]  /*0740*/  @P0 IMAD.WIDE R8, R13, 0x4, R8 ;  /* 0x000000040d080825 */ /* 0x002fc800078e0208 */
[----:B------:R-:W-:Y:S01]  /*0750*/  @P0 IMAD.WIDE R12, R3, 0x4, R10 ;  /* 0x00000004030c0825 */ /* 0x000fe200078e020a */
[----:B------:R-:W4:Y:S03]  /*0760*/  @P0 LDG.E R17, desc[UR6][R8.64] ;  /* 0x0000000608110981 */ /* 0x000f26000c1e1900 */
[----:B--2---:R-:W-:Y:S01]  /*0770*/  @!P1 IMAD.WIDE R6, R15, 0x4, R6 ;  /* 0x000000040f069825 */ /* 0x004fe200078e0206 */
[----:B------:R-:W2:Y:S04]  /*0780*/  @P0 LDG.E R21, desc[UR6][R8.64+0x4] ;  /* 0x0000040608150981 */ /* 0x000ea8000c1e1900 */
[----:B------:R-:W2:Y:S01]  /*0790*/  @P0 LDG.E R12, desc[UR6][R12.64] ;  /* 0x000000060c0c0981 */ /* 0x000ea2000c1e1900 */
[----:B---3--:R-:W-:-:S03]  /*07a0*/  @!P1 IMAD.WIDE R4, R19, 0x4, R4 ;  /* 0x0000000413049825 */ /* 0x008fc600078e0204 */
[----:B------:R-:W3:Y:S04]  /*07b0*/  @!P1 LDG.E R7, desc[UR6][R6.64] ;  /* 0x0000000606079981 */ /* 0x000ee8000c1e1900 */
[----:B------:R-:W3:Y:S01]  /*07c0*/  @!P1 LDG.E R4, desc[UR6][R4.64] ;  /* 0x0000000604049981 */ /* 0x000ee2000c1e1900 */
[----:B----4-:R-:W-:-:S04]  /*07d0*/  @P0 FFMA R2, R17, R2, R26 ;  /* 0x0000000211020223 */ /* 0x010fc8000000001a */
[----:B--2---:R-:W-:-:S04]  /*07e0*/  @P0 FFMA R26, R21, R12, R2 ;  /* 0x0000000c151a0223 */ /* 0x004fc80000000002 */
[----:B---3--:R-:W-:-:S07]  /*07f0*/  @!P1 FFMA R26, R7, R4, R26 ;  /* 0x00000004071a9223 */ /* 0x008fce000000001a */
.L_x_0:
[----:B------:R-:W0:Y:S01]  /*0800*/  LDC.64 R4, c[0x0][0x3a8] ;  /* 0x0000ea00ff047b82 */ /* 0x000e220000000a00 */
[----:B------:R-:W-:Y:S01]  /*0810*/  IMAD R3, R0, R3, R16 ;  /* 0x0000000300037224 */ /* 0x000fe200078e0210 */
[----:B------:R-:W1:Y:S01]  /*0820*/  LDCU UR4, c[0x0][0x3a0] ;  /* 0x00007400ff0477ac */ /* 0x000e620008000800 */
[----:B------:R-:W2:Y:S02]  /*0830*/  LDCU UR5, c[0x0][0x38c] ;  /* 0x00007180ff0577ac */ /* 0x000ea40008000800 */
[----:B0-----:R-:W-:-:S05]  /*0840*/  IMAD.WIDE R2, R3, 0x4, R4 ;  /* 0x0000000403027825 */ /* 0x001fca00078e0204 */
[----:B------:R-:W1:Y:S02]  /*0850*/  LDG.E R0, desc[UR6][R2.64] ;  /* 0x0000000602007981 */ /* 0x000e64000c1e1900 */
[----:B-1----:R-:W-:-:S04]  /*0860*/  FMUL R5, R0, UR4 ;  /* 0x0000000400057c20 */ /* 0x002fc80008400000 */
[----:B--2---:R-:W-:-:S05]  /*0870*/  FFMA R5, R26, UR5, R5 ;  /* 0x000000051a057c23 */ /* 0x004fca0008000005 */
[----:B------:R-:W-:Y:S01]  /*0880*/  STG.E desc[UR6][R2.64], R5 ;  /* 0x0000000502007986 */ /* 0x000fe2000c101906 */
[----:B------:R-:W-:Y:S05]  /*0890*/  EXIT ;  /* 0x000000000000794d */ /* 0x000fea0003800000 */
.L_x_4:
[----:B------:R-:W-:-:S00]  /*08a0*/  BRA `(.L_x_4) ;  /* 0xfffffffc00fc7947 */ /* 0x000fc0000383ffff */
[----:B------:R-:W-:-:S00]  /*08b0*/  NOP ;  /* 0x0000000000007918 */ /* 0x000fc00000000000 */
        /* <DEDUP_REMOVED lines=12> */
.L_x_5:


//--------------------- .nv.shared.reserved.0     --------------------------
	.section	.nv.shared.reserved.0,"aw",@nobits
	.weak		__nv_reservedSMEM_offset_0_alias
	.size		__nv_reservedSMEM_offset_0_alias, 0, 64
	.other		__nv_reservedSMEM_offset_0_alias,@"STO_CUDA_RESERVED_SHARED STV_DEFAULT"
__nv_reservedSMEM_offset_0_alias:
	.zero		0
	.zero		64


//--------------------- .nv.constant0._Z25sgemm_global_mem_coalesceiiifPfS_fS_ --------------------------
	.section	.nv.constant0._Z25sgemm_global_mem_coalesceiiifPfS_fS_,"a",@progbits
	.sectionflags	@""
	.align	4
.nv.constant0._Z25sgemm_global_mem_coalesceiiifPfS_fS_:
	.zero		944


//--------------------- SYMBOLS --------------------------

	.type		.nv.reservedSmem.offset0,@object
	.size		.nv.reservedSmem.offset0,0x4
